//
// Generated by NVIDIA NVVM Compiler
//
// Compiler Build ID: CL-36424714
// Cuda compilation tools, release 13.0, V13.0.88
// Based on NVVM 20.0.0
//

.version 9.0
.target sm_100
.address_size 64

	// .globl	_Z6cu_powPd
.func  (.param .b64 func_retval0) __internal_accurate_pow
(
	.param .b64 __internal_accurate_pow_param_0
)
;

.visible .entry _Z6cu_powPd(
	.param .u64 .ptr .align 1 _Z6cu_powPd_param_0
)
{
	.reg .pred 	%p<14>;
	.reg .b32 	%r<20>;
	.reg .b64 	%rd<5>;
	.reg .b64 	%fd<19>;

	ld.param.u64 	%rd2, [_Z6cu_powPd_param_0];
	cvta.to.global.u64 	%rd3, %rd2;
	mov.u32 	%r4, %tid.x;
	mul.wide.u32 	%rd4, %r4, 8;
	add.s64 	%rd1, %rd3, %rd4;
	ld.global.f64 	%fd1, [%rd1];
	{
	.reg .b32 %temp; 
	mov.b64 	{%temp, %r1}, %fd1;
	}
	mov.f64 	%fd9, 0d4008000000000000;
	{
	.reg .b32 %temp; 
	mov.b64 	{%temp, %r5}, %fd9;
	}
	and.b32  	%r3, %r5, 2146435072;
	setp.eq.s32 	%p1, %r3, 1073741824;
	abs.f64 	%fd2, %fd1;
	{ // callseq 0, 0
	.param .b64 param0;
	st.param.f64 	[param0], %fd2;
	.param .b64 retval0;
	call.uni (retval0), 
	__internal_accurate_pow, 
	(
	param0
	);
	ld.param.f64 	%fd10, [retval0];
	} // callseq 0
	setp.lt.s32 	%p2, %r1, 0;
	neg.f64 	%fd12, %fd10;
	selp.f64 	%fd13, %fd12, %fd10, %p1;
	selp.f64 	%fd18, %fd13, %fd10, %p2;
	setp.neu.f64 	%p3, %fd1, 0d0000000000000000;
	@%p3 bra 	$L__BB0_2;
	setp.eq.s32 	%p4, %r3, 1073741824;
	selp.b32 	%r6, %r1, 0, %p4;
	setp.lt.s32 	%p5, %r5, 0;
	or.b32  	%r7, %r6, 2146435072;
	selp.b32 	%r8, %r7, %r6, %p5;
	mov.b32 	%r9, 0;
	mov.b64 	%fd18, {%r9, %r8};
$L__BB0_2:
	add.f64 	%fd14, %fd1, 0d4008000000000000;
	{
	.reg .b32 %temp; 
	mov.b64 	{%temp, %r10}, %fd14;
	}
	and.b32  	%r11, %r10, 2146435072;
	setp.ne.s32 	%p6, %r11, 2146435072;
	@%p6 bra 	$L__BB0_7;
	setp.num.f64 	%p7, %fd1, %fd1;
	@%p7 bra 	$L__BB0_5;
	mov.f64 	%fd15, 0d4008000000000000;
	add.rn.f64 	%fd18, %fd1, %fd15;
	bra.uni 	$L__BB0_7;
$L__BB0_5:
	setp.neu.f64 	%p8, %fd2, 0d7FF0000000000000;
	@%p8 bra 	$L__BB0_7;
	setp.lt.s32 	%p9, %r1, 0;
	setp.eq.s32 	%p10, %r3, 1073741824;
	setp.lt.s32 	%p11, %r5, 0;
	selp.b32 	%r13, 0, 2146435072, %p11;
	and.b32  	%r14, %r5, 2147483647;
	setp.ne.s32 	%p12, %r14, 1071644672;
	or.b32  	%r15, %r13, -2147483648;
	selp.b32 	%r16, %r15, %r13, %p12;
	selp.b32 	%r17, %r16, %r13, %p10;
	selp.b32 	%r18, %r17, %r13, %p9;
	mov.b32 	%r19, 0;
	mov.b64 	%fd18, {%r19, %r18};
$L__BB0_7:
	setp.eq.f64 	%p13, %fd1, 0d3FF0000000000000;
	selp.f64 	%fd16, 0d3FF0000000000000, %fd18, %p13;
	st.global.f64 	[%rd1], %fd16;
	ret;

}
.func  (.param .b64 func_retval0) __internal_accurate_pow(
	.param .b64 __internal_accurate_pow_param_0
)
{
	.reg .pred 	%p<8>;
	.reg .b32 	%r<49>;
	.reg .b32 	%f<3>;
	.reg .b64 	%fd<109>;

	ld.param.f64 	%fd10, [__internal_accurate_pow_param_0];
	{
	.reg .b32 %temp; 
	mov.b64 	{%temp, %r46}, %fd10;
	}
	{
	.reg .b32 %temp; 
	mov.b64 	{%r45, %temp}, %fd10;
	}
	shr.u32 	%r47, %r46, 20;
	setp.gt.u32 	%p1, %r46, 1048575;
	@%p1 bra 	$L__BB1_2;
	mul.f64 	%fd11, %fd10, 0d4350000000000000;
	{
	.reg .b32 %temp; 
	mov.b64 	{%temp, %r46}, %fd11;
	}
	{
	.reg .b32 %temp; 
	mov.b64 	{%r45, %temp}, %fd11;
	}
	shr.u32 	%r16, %r46, 20;
	add.s32 	%r47, %r16, -54;
$L__BB1_2:
	add.s32 	%r48, %r47, -1023;
	and.b32  	%r17, %r46, -2146435073;
	or.b32  	%r18, %r17, 1072693248;
	mov.b64 	%fd107, {%r45, %r18};
	setp.lt.u32 	%p2, %r18, 1073127583;
	@%p2 bra 	$L__BB1_4;
	{
	.reg .b32 %temp; 
	mov.b64 	{%r19, %temp}, %fd107;
	}
	{
	.reg .b32 %temp; 
	mov.b64 	{%temp, %r20}, %fd107;
	}
	add.s32 	%r21, %r20, -1048576;
	mov.b64 	%fd107, {%r19, %r21};
	add.s32 	%r48, %r47, -1022;
$L__BB1_4:
	add.f64 	%fd12, %fd107, 0dBFF0000000000000;
	add.f64 	%fd13, %fd107, 0d3FF0000000000000;
	rcp.approx.ftz.f64 	%fd14, %fd13;
	neg.f64 	%fd15, %fd13;
	fma.rn.f64 	%fd16, %fd15, %fd14, 0d3FF0000000000000;
	fma.rn.f64 	%fd17, %fd16, %fd16, %fd16;
	fma.rn.f64 	%fd18, %fd17, %fd14, %fd14;
	mul.f64 	%fd19, %fd12, %fd18;
	fma.rn.f64 	%fd20, %fd12, %fd18, %fd19;
	mul.f64 	%fd21, %fd20, %fd20;
	fma.rn.f64 	%fd22, %fd21, 0d3EB0F5FF7D2CAFE2, 0d3ED0F5D241AD3B5A;
	fma.rn.f64 	%fd23, %fd22, %fd21, 0d3EF3B20A75488A3F;
	fma.rn.f64 	%fd24, %fd23, %fd21, 0d3F1745CDE4FAECD5;
	fma.rn.f64 	%fd25, %fd24, %fd21, 0d3F3C71C7258A578B;
	fma.rn.f64 	%fd26, %fd25, %fd21, 0d3F6249249242B910;
	fma.rn.f64 	%fd27, %fd26, %fd21, 0d3F89999999999DFB;
	sub.f64 	%fd28, %fd12, %fd20;
	add.f64 	%fd29, %fd28, %fd28;
	neg.f64 	%fd30, %fd20;
	fma.rn.f64 	%fd31, %fd30, %fd12, %fd29;
	mul.f64 	%fd32, %fd18, %fd31;
	fma.rn.f64 	%fd33, %fd21, %fd27, 0d3FB5555555555555;
	mov.f64 	%fd34, 0d3FB5555555555555;
	sub.f64 	%fd35, %fd34, %fd33;
	fma.rn.f64 	%fd36, %fd21, %fd27, %fd35;
	add.f64 	%fd37, %fd36, 0dBC46A4CB00B9E7B0;
	add.f64 	%fd38, %fd33, %fd37;
	sub.f64 	%fd39, %fd33, %fd38;
	add.f64 	%fd40, %fd37, %fd39;
	mul.rn.f64 	%fd41, %fd20, %fd20;
	neg.f64 	%fd42, %fd41;
	fma.rn.f64 	%fd43, %fd20, %fd20, %fd42;
	{
	.reg .b32 %temp; 
	mov.b64 	{%r22, %temp}, %fd32;
	}
	{
	.reg .b32 %temp; 
	mov.b64 	{%temp, %r23}, %fd32;
	}
	add.s32 	%r24, %r23, 1048576;
	mov.b64 	%fd44, {%r22, %r24};
	fma.rn.f64 	%fd45, %fd20, %fd44, %fd43;
	mul.rn.f64 	%fd46, %fd41, %fd20;
	neg.f64 	%fd47, %fd46;
	fma.rn.f64 	%fd48, %fd41, %fd20, %fd47;
	fma.rn.f64 	%fd49, %fd41, %fd32, %fd48;
	fma.rn.f64 	%fd50, %fd45, %fd20, %fd49;
	mul.rn.f64 	%fd51, %fd38, %fd46;
	neg.f64 	%fd52, %fd51;
	fma.rn.f64 	%fd53, %fd38, %fd46, %fd52;
	fma.rn.f64 	%fd54, %fd38, %fd50, %fd53;
	fma.rn.f64 	%fd55, %fd40, %fd46, %fd54;
	add.f64 	%fd56, %fd51, %fd55;
	sub.f64 	%fd57, %fd51, %fd56;
	add.f64 	%fd58, %fd55, %fd57;
	add.f64 	%fd59, %fd20, %fd56;
	sub.f64 	%fd60, %fd20, %fd59;
	add.f64 	%fd61, %fd56, %fd60;
	add.f64 	%fd62, %fd58, %fd61;
	add.f64 	%fd63, %fd32, %fd62;
	add.f64 	%fd64, %fd59, %fd63;
	sub.f64 	%fd65, %fd59, %fd64;
	add.f64 	%fd66, %fd63, %fd65;
	xor.b32  	%r25, %r48, -2147483648;
	mov.b32 	%r26, 1127219200;
	mov.b64 	%fd67, {%r25, %r26};
	mov.b32 	%r27, -2147483648;
	mov.b64 	%fd68, {%r27, %r26};
	sub.f64 	%fd69, %fd67, %fd68;
	fma.rn.f64 	%fd70, %fd69, 0d3FE62E42FEFA39EF, %fd64;
	fma.rn.f64 	%fd71, %fd69, 0dBFE62E42FEFA39EF, %fd70;
	sub.f64 	%fd72, %fd71, %fd64;
	sub.f64 	%fd73, %fd66, %fd72;
	fma.rn.f64 	%fd74, %fd69, 0d3C7ABC9E3B39803F, %fd73;
	add.f64 	%fd75, %fd70, %fd74;
	sub.f64 	%fd76, %fd70, %fd75;
	add.f64 	%fd77, %fd74, %fd76;
	mov.f64 	%fd78, 0d4008000000000000;
	{
	.reg .b32 %temp; 
	mov.b64 	{%temp, %r28}, %fd78;
	}
	{
	.reg .b32 %temp; 
	mov.b64 	{%r29, %temp}, %fd78;
	}
	shl.b32 	%r30, %r28, 1;
	setp.gt.u32 	%p3, %r30, -33554433;
	and.b32  	%r31, %r28, -15728641;
	selp.b32 	%r32, %r31, %r28, %p3;
	mov.b64 	%fd79, {%r29, %r32};
	mul.rn.f64 	%fd80, %fd75, %fd79;
	neg.f64 	%fd81, %fd80;
	fma.rn.f64 	%fd82, %fd75, %fd79, %fd81;
	fma.rn.f64 	%fd83, %fd77, %fd79, %fd82;
	add.f64 	%fd4, %fd80, %fd83;
	sub.f64 	%fd84, %fd80, %fd4;
	add.f64 	%fd5, %fd83, %fd84;
	fma.rn.f64 	%fd85, %fd4, 0d3FF71547652B82FE, 0d4338000000000000;
	{
	.reg .b32 %temp; 
	mov.b64 	{%r13, %temp}, %fd85;
	}
	mov.f64 	%fd86, 0dC338000000000000;
	add.rn.f64 	%fd87, %fd85, %fd86;
	fma.rn.f64 	%fd88, %fd87, 0dBFE62E42FEFA39EF, %fd4;
	fma.rn.f64 	%fd89, %fd87, 0dBC7ABC9E3B39803F, %fd88;
	fma.rn.f64 	%fd90, %fd89, 0d3E5ADE1569CE2BDF, 0d3E928AF3FCA213EA;
	fma.rn.f64 	%fd91, %fd90, %fd89, 0d3EC71DEE62401315;
	fma.rn.f64 	%fd92, %fd91, %fd89, 0d3EFA01997C89EB71;
	fma.rn.f64 	%fd93, %fd92, %fd89, 0d3F2A01A014761F65;
	fma.rn.f64 	%fd94, %fd93, %fd89, 0d3F56C16C1852B7AF;
	fma.rn.f64 	%fd95, %fd94, %fd89, 0d3F81111111122322;
	fma.rn.f64 	%fd96, %fd95, %fd89, 0d3FA55555555502A1;
	fma.rn.f64 	%fd97, %fd96, %fd89, 0d3FC5555555555511;
	fma.rn.f64 	%fd98, %fd97, %fd89, 0d3FE000000000000B;
	fma.rn.f64 	%fd99, %fd98, %fd89, 0d3FF0000000000000;
	fma.rn.f64 	%fd100, %fd99, %fd89, 0d3FF0000000000000;
	{
	.reg .b32 %temp; 
	mov.b64 	{%r14, %temp}, %fd100;
	}
	{
	.reg .b32 %temp; 
	mov.b64 	{%temp, %r15}, %fd100;
	}
	shl.b32 	%r33, %r13, 20;
	add.s32 	%r34, %r33, %r15;
	mov.b64 	%fd108, {%r14, %r34};
	{
	.reg .b32 %temp; 
	mov.b64 	{%temp, %r35}, %fd4;
	}
	mov.b32 	%f2, %r35;
	abs.f32 	%f1, %f2;
	setp.lt.f32 	%p4, %f1, 0f4086232B;
	@%p4 bra 	$L__BB1_7;
	setp.lt.f64 	%p5, %fd4, 0d0000000000000000;
	add.f64 	%fd101, %fd4, 0d7FF0000000000000;
	selp.f64 	%fd108, 0d0000000000000000, %fd101, %p5;
	setp.geu.f32 	%p6, %f1, 0f40874800;
	@%p6 bra 	$L__BB1_7;
	shr.u32 	%r36, %r13, 31;
	add.s32 	%r37, %r13, %r36;
	shr.s32 	%r38, %r37, 1;
	shl.b32 	%r39, %r38, 20;
	add.s32 	%r40, %r15, %r39;
	mov.b64 	%fd102, {%r14, %r40};
	sub.s32 	%r41, %r13, %r38;
	shl.b32 	%r42, %r41, 20;
	add.s32 	%r43, %r42, 1072693248;
	mov.b32 	%r44, 0;
	mov.b64 	%fd103, {%r44, %r43};
	mul.f64 	%fd108, %fd103, %fd102;
$L__BB1_7:
	abs.f64 	%fd104, %fd108;
	setp.eq.f64 	%p7, %fd104, 0d7FF0000000000000;
	fma.rn.f64 	%fd105, %fd108, %fd5, %fd108;
	selp.f64 	%fd106, %fd108, %fd105, %p7;
	st.param.f64 	[func_retval0], %fd106;
	ret;

}


// ===== COMPILED SASS (sm_100) =====

	.target	sm_100

	.elftype	@"ET_EXEC"


//--------------------- .note.nv.tkinfo           --------------------------
	.section	.note.nv.tkinfo,"",@"SHT_NOTE"
	.sectionflags	@"SHF_NOTE_NV_TKINFO"
	.tkinfo
        /*0018*/ 	.word	0x00000002
        /*0030*/ 	.string	""
        /*0030*/ 	.string	"ptxas"
        /*0030*/ 	.string	"Cuda compilation tools, release 13.0, V13.0.88"
        /*0030*/ 	.string	"Build cuda_13.0.r13.0/compiler.36424714_0"
        /*0030*/ 	.string	"-arch sm_100 -m 64 "



//--------------------- .note.nv.cuinfo           --------------------------
	.section	.note.nv.cuinfo,"",@"SHT_NOTE"
	.sectionflags	@"SHF_NOTE_NV_CUINFO"
        /*0018*/ 	.short	0x0002
        /*001a*/ 	.short	0x0064
        /*001c*/ 	.short	0x0082
	.zero		2


//--------------------- .nv.info                  --------------------------
	.section	.nv.info,"",@"SHT_CUDA_INFO"
	.align	4


	//----- nvinfo : EIATTR_REGCOUNT
	.align		4
        /*0000*/ 	.byte	0x04, 0x2f
        /*0002*/ 	.short	(.L_1 - .L_0)
	.align		4
.L_0:
        /*0004*/ 	.word	index@(_Z6cu_powPd)
        /*0008*/ 	.word	0x0000001e


	//----- nvinfo : EIATTR_FRAME_SIZE
	.align		4
.L_1:
        /*000c*/ 	.byte	0x04, 0x11
        /*000e*/ 	.short	(.L_3 - .L_2)
	.align		4
.L_2:
        /*0010*/ 	.word	index@($_Z6cu_powPd$__internal_accurate_pow)
        /*0014*/ 	.word	0x00000000


	//----- nvinfo : EIATTR_FRAME_SIZE
	.align		4
.L_3:
        /*0018*/ 	.byte	0x04, 0x11
        /*001a*/ 	.short	(.L_5 - .L_4)
	.align		4
.L_4:
        /*001c*/ 	.word	index@(_Z6cu_powPd)
        /*0020*/ 	.word	0x00000000


	//----- nvinfo : EIATTR_MIN_STACK_SIZE
	.align		4
.L_5:
        /*0024*/ 	.byte	0x04, 0x12
        /*0026*/ 	.short	(.L_7 - .L_6)
	.align		4
.L_6:
        /*0028*/ 	.word	index@(_Z6cu_powPd)
        /*002c*/ 	.word	0x00000000
.L_7:


//--------------------- .nv.compat                --------------------------
	.section	.nv.compat,"",@"SHT_CUDA_COMPAT_INFO"
	.align	4
        /*0000*/ 	.byte	0x02, 0x09, 0x00, 0x00, 0x02, 0x02, 0x01, 0x00, 0x02, 0x05, 0x05, 0x00, 0x03, 0x07, 0x01, 0x01
        /*0010*/ 	.byte	0x02, 0x03, 0x00, 0x00, 0x02, 0x06, 0x01, 0x00, 0x04, 0x0b, 0x08, 0x00, 0x01, 0x00, 0x00, 0x00
        /*0020*/ 	.byte	0x00, 0x00, 0x00, 0x00


//--------------------- .nv.info._Z6cu_powPd      --------------------------
	.section	.nv.info._Z6cu_powPd,"",@"SHT_CUDA_INFO"
	.sectionflags	@""
	.align	4


	//----- nvinfo : EIATTR_CUDA_API_VERSION
	.align		4
        /*0000*/ 	.byte	0x04, 0x37
        /*0002*/ 	.short	(.L_9 - .L_8)
.L_8:
        /*0004*/ 	.word	0x00000082


	//----- nvinfo : EIATTR_KPARAM_INFO
	.align		4
.L_9:
        /*0008*/ 	.byte	0x04, 0x17
        /*000a*/ 	.short	(.L_11 - .L_10)
.L_10:
        /*000c*/ 	.word	0x00000000
        /*0010*/ 	.short	0x0000
        /*0012*/ 	.short	0x0000
        /*0014*/ 	.byte	0x00, 0xf5, 0x21, 0x00


	//----- nvinfo : EIATTR_SPARSE_MMA_MASK
	.align		4
.L_11:
        /*0018*/ 	.byte	0x03, 0x50
        /*001a*/ 	.short	0x0000


	//----- nvinfo : EIATTR_MAXREG_COUNT
	.align		4
        /*001c*/ 	.byte	0x03, 0x1b
        /*001e*/ 	.short	0x00ff


	//----- nvinfo : EIATTR_MERCURY_ISA_VERSION
	.align		4
        /*0020*/ 	.byte	0x03, 0x5f
        /*0022*/ 	.short	0x0101


	//----- nvinfo : EIATTR_VRC_CTA_INIT_COUNT
	.align		4
        /*0024*/ 	.byte	0x02, 0x4a
	.zero		1
	.zero		1


	//----- nvinfo : EIATTR_EXIT_INSTR_OFFSETS
	.align		4
        /*0028*/ 	.byte	0x04, 0x1c
        /*002a*/ 	.short	(.L_13 - .L_12)


	//   ....[0]....
.L_12:
        /*002c*/ 	.word	0x00000240


	//----- nvinfo : EIATTR_CRS_STACK_SIZE
	.align		4
.L_13:
        /*0030*/ 	.byte	0x04, 0x1e
        /*0032*/ 	.short	(.L_15 - .L_14)
.L_14:
        /*0034*/ 	.word	0x00000000


	//----- nvinfo : EIATTR_CBANK_PARAM_SIZE
	.align		4
.L_15:
        /*0038*/ 	.byte	0x03, 0x19
        /*003a*/ 	.short	0x0008


	//----- nvinfo : EIATTR_PARAM_CBANK
	.align		4
        /*003c*/ 	.byte	0x04, 0x0a
        /*003e*/ 	.short	(.L_17 - .L_16)
	.align		4
.L_16:
        /*0040*/ 	.word	index@(.nv.constant0._Z6cu_powPd)
        /*0044*/ 	.short	0x0380
        /*0046*/ 	.short	0x0008


	//----- nvinfo : EIATTR_SW_WAR
	.align		4
.L_17:
        /*0048*/ 	.byte	0x04, 0x36
        /*004a*/ 	.short	(.L_19 - .L_18)
.L_18:
        /*004c*/ 	.word	0x00000008
.L_19:


//--------------------- .nv.callgraph             --------------------------
	.section	.nv.callgraph,"",@"SHT_CUDA_CALLGRAPH"
	.align	4
	.sectionentsize	8
	.align		4
        /*0000*/ 	.word	0x00000000
	.align		4
        /*0004*/ 	.word	0xffffffff
	.align		4
        /*0008*/ 	.word	0x00000000
	.align		4
        /*000c*/ 	.word	0xfffffffe
	.align		4
        /*0010*/ 	.word	0x00000000
	.align		4
        /*0014*/ 	.word	0xfffffffd
	.align		4
        /*0018*/ 	.word	0x00000000
	.align		4
        /*001c*/ 	.word	0xfffffffc


//--------------------- .text._Z6cu_powPd         --------------------------
	.section	.text._Z6cu_powPd,"ax",@progbits
	.align	128
        .global         _Z6cu_powPd
        .type           _Z6cu_powPd,@function
        .size           _Z6cu_powPd,(.L_x_5 - _Z6cu_powPd)
        .other          _Z6cu_powPd,@"STO_CUDA_ENTRY STV_DEFAULT"
_Z6cu_powPd:
.text._Z6cu_powPd:
[----:B------:R-:W-:Y:S01]  /*0000*/  LDC R1, c[0x0][0x37c] ;  /* 0x0000df00ff017b82 */ /* 0x000fe20000000800 */
[----:B------:R-:W0:Y:S07]  /*0010*/  S2R R5, SR_TID.X ;  /* 0x0000000000057919 */ /* 0x000e2e0000002100 */
[----:B------:R-:W0:Y:S01]  /*0020*/  LDC.64 R2, c[0x0][0x380] ;  /* 0x0000e000ff027b82 */ /* 0x000e220000000a00 */
[----:B------:R-:W1:Y:S01]  /*0030*/  LDCU.64 UR4, c[0x0][0x358] ;  /* 0x00006b00ff0477ac */ /* 0x000e620008000a00 */
[----:B0-----:R-:W-:-:S05]  /*0040*/  IMAD.WIDE.U32 R2, R5, 0x8, R2 ;  /* 0x0000000805027825 */ /* 0x001fca00078e0002 */
[----:B-1----:R0:W5:Y:S01]  /*0050*/  LDG.E.64 R20, desc[UR4][R2.64] ;  /* 0x0000000402147981 */ /* 0x002162000c1e1b00 */
[----:B------:R-:W-:Y:S01]  /*0060*/  BSSY.RECONVERGENT B0, `(.L_x_0) ;  /* 0x0000003000007945 */ /* 0x000fe20003800200 */
[----:B------:R-:W-:-:S07]  /*0070*/  MOV R0, 0x90 ;  /* 0x0000009000007802 */ /* 0x000fce0000000f00 */
[----:B0----5:R-:W-:Y:S05]  /*0080*/  CALL.REL.NOINC `($_Z6cu_powPd$__internal_accurate_pow) ;  /* 0x0000000000707944 */ /* 0x021fea0003c00000 */
[----:B------:R-:W-:Y:S05]  /*0090*/  BSYNC.RECONVERGENT B0 ;  /* 0x0000000000007941 */ /* 0x000fea0003800200 */
.L_x_0:
[C---:B------:R-:W-:Y:S01]  /*00a0*/  DADD R4, R20.reuse, 3 ;  /* 0x4008000014047429 */ /* 0x040fe20000000000 */
[----:B------:R-:W-:Y:S01]  /*00b0*/  IMAD.MOV.U32 R6, RZ, RZ, R9 ;  /* 0x000000ffff067224 */ /* 0x000fe200078e0009 */
[C---:B------:R-:W-:Y:S01]  /*00c0*/  DSETP.NEU.AND P2, PT, R20.reuse, RZ, PT ;  /* 0x000000ff1400722a */ /* 0x040fe20003f4d000 */
[----:B------:R-:W-:Y:S01]  /*00d0*/  IMAD.MOV.U32 R7, RZ, RZ, R8 ;  /* 0x000000ffff077224 */ /* 0x000fe200078e0008 */
[----:B------:R-:W-:Y:S01]  /*00e0*/  ISETP.GE.AND P0, PT, R21, RZ, PT ;  /* 0x000000ff1500720c */ /* 0x000fe20003f06270 */
[----:B------:R-:W-:Y:S01]  /*00f0*/  BSSY.RECONVERGENT B0, `(.L_x_1) ;  /* 0x0000011000007945 */ /* 0x000fe20003800200 */
[----:B------:R-:W-:-:S03]  /*0100*/  DSETP.NEU.AND P1, PT, R20, 1, PT ;  /* 0x3ff000001400742a */ /* 0x000fc60003f2d000 */
[----:B------:R-:W-:Y:S01]  /*0110*/  DADD R6, -RZ, -R6 ;  /* 0x00000000ff067229 */ /* 0x000fe20000000906 */
[----:B------:R-:W-:-:S04]  /*0120*/  LOP3.LUT R4, R5, 0x7ff00000, RZ, 0xc0, !PT ;  /* 0x7ff0000005047812 */ /* 0x000fc800078ec0ff */
[----:B------:R-:W-:-:S05]  /*0130*/  ISETP.NE.AND P3, PT, R4, 0x7ff00000, PT ;  /* 0x7ff000000400780c */ /* 0x000fca0003f65270 */
[----:B------:R-:W-:Y:S01]  /*0140*/  FSEL R4, R6, R9, !P0 ;  /* 0x0000000906047208 */ /* 0x000fe20004000000 */
[----:B------:R-:W-:Y:S01]  /*0150*/  @!P2 IMAD.MOV.U32 R4, RZ, RZ, RZ ;  /* 0x000000ffff04a224 */ /* 0x000fe200078e00ff */
[----:B------:R-:W-:Y:S01]  /*0160*/  FSEL R5, R7, R8, !P0 ;  /* 0x0000000807057208 */ /* 0x000fe20004000000 */
[----:B------:R-:W-:-:S05]  /*0170*/  @!P2 IMAD.MOV.U32 R5, RZ, RZ, R21 ;  /* 0x000000ffff05a224 */ /* 0x000fca00078e0015 */
[----:B------:R-:W-:Y:S05]  /*0180*/  @P3 BRA `(.L_x_2) ;  /* 0x00000000001c3947 */ /* 0x000fea0003800000 */
[----:B------:R-:W-:-:S14]  /*0190*/  DSETP.NAN.AND P2, PT, R20, R20, PT ;  /* 0x000000141400722a */ /* 0x000fdc0003f48000 */
[----:B------:R-:W-:Y:S01]  /*01a0*/  @P2 DADD R4, R20, 3 ;  /* 0x4008000014042429 */ /* 0x000fe20000000000 */
[----:B------:R-:W-:Y:S10]  /*01b0*/  @P2 BRA `(.L_x_2) ;  /* 0x0000000000102947 */ /* 0x000ff40003800000 */
[----:B------:R-:W-:-:S14]  /*01c0*/  DSETP.NEU.AND P2, PT, |R20|, +INF , PT ;  /* 0x7ff000001400742a */ /* 0x000fdc0003f4d200 */
[----:B------:R-:W-:Y:S02]  /*01d0*/  @!P2 IMAD.MOV.U32 R0, RZ, RZ, -0x100000 ;  /* 0xfff00000ff00a424 */ /* 0x000fe400078e00ff */
[----:B------:R-:W-:-:S03]  /*01e0*/  @!P2 IMAD.MOV.U32 R4, RZ, RZ, RZ ;  /* 0x000000ffff04a224 */ /* 0x000fc600078e00ff */
[----:B------:R-:W-:-:S07]  /*01f0*/  @!P2 SEL R5, R0, 0x7ff00000, !P0 ;  /* 0x7ff000000005a807 */ /* 0x000fce0004000000 */
.L_x_2:
[----:B------:R-:W-:Y:S05]  /*0200*/  BSYNC.RECONVERGENT B0 ;  /* 0x0000000000007941 */ /* 0x000fea0003800200 */
.L_x_1:
[----:B------:R-:W-:Y:S02]  /*0210*/  FSEL R4, R4, RZ, P1 ;  /* 0x000000ff04047208 */ /* 0x000fe40000800000 */
[----:B------:R-:W-:-:S05]  /*0220*/  FSEL R5, R5, 1.875, P1 ;  /* 0x3ff0000005057808 */ /* 0x000fca0000800000 */
[----:B------:R-:W-:Y:S01]  /*0230*/  STG.E.64 desc[UR4][R2.64], R4 ;  /* 0x0000000402007986 */ /* 0x000fe2000c101b04 */
[----:B------:R-:W-:Y:S05]  /*0240*/  EXIT ;  /* 0x000000000000794d */ /* 0x000fea0003800000 */
        .type           $_Z6cu_powPd$__internal_accurate_pow,@function
        .size           $_Z6cu_powPd$__internal_accurate_pow,(.L_x_5 - $_Z6cu_powPd$__internal_accurate_pow)
$_Z6cu_powPd$__internal_accurate_pow:
[----:B------:R-:W-:Y:S01]  /*0250*/  DADD R4, -RZ, |R20| ;  /* 0x00000000ff047229 */ /* 0x000fe20000000514 */
[----:B------:R-:W-:Y:S01]  /*0260*/  MOV R12, RZ ;  /* 0x000000ff000c7202 */ /* 0x000fe20000000f00 */
[----:B------:R-:W-:Y:S01]  /*0270*/  IMAD.MOV.U32 R16, RZ, RZ, 0x41ad3b5a ;  /* 0x41ad3b5aff107424 */ /* 0x000fe200078e00ff */
[----:B------:R-:W-:Y:S01]  /*0280*/  UMOV UR6, 0x7d2cafe2 ;  /* 0x7d2cafe200067882 */ /* 0x000fe20000000000 */
[----:B------:R-:W-:Y:S01]  /*0290*/  IMAD.MOV.U32 R17, RZ, RZ, 0x3ed0f5d2 ;  /* 0x3ed0f5d2ff117424 */ /* 0x000fe200078e00ff */
[----:B------:R-:W-:Y:S01]  /*02a0*/  UMOV UR7, 0x3eb0f5ff ;  /* 0x3eb0f5ff00077882 */ /* 0x000fe20000000000 */
[----:B------:R-:W-:Y:S01]  /*02b0*/  UMOV UR8, 0x3b39803f ;  /* 0x3b39803f00087882 */ /* 0x000fe20000000000 */
[----:B------:R-:W-:-:S03]  /*02c0*/  UMOV UR9, 0x3c7abc9e ;  /* 0x3c7abc9e00097882 */ /* 0x000fc60000000000 */
[----:B------:R-:W-:Y:S02]  /*02d0*/  ISETP.GT.U32.AND P0, PT, R5, 0xfffff, PT ;  /* 0x000fffff0500780c */ /* 0x000fe40003f04070 */
[----:B------:R-:W-:-:S11]  /*02e0*/  MOV R6, R5 ;  /* 0x0000000500067202 */ /* 0x000fd60000000f00 */
[----:B------:R-:W-:-:S10]  /*02f0*/  @!P0 DMUL R22, R4, 1.80143985094819840000e+16 ;  /* 0x4350000004168828 */ /* 0x000fd40000000000 */
[----:B------:R-:W-:Y:S02]  /*0300*/  @!P0 IMAD.MOV.U32 R6, RZ, RZ, R23 ;  /* 0x000000ffff068224 */ /* 0x000fe400078e0017 */
[----:B------:R-:W-:-:S03]  /*0310*/  @!P0 IMAD.MOV.U32 R4, RZ, RZ, R22 ;  /* 0x000000ffff048224 */ /* 0x000fc600078e0016 */
[----:B------:R-:W-:Y:S01]  /*0320*/  LOP3.LUT R6, R6, 0x800fffff, RZ, 0xc0, !PT ;  /* 0x800fffff06067812 */ /* 0x000fe200078ec0ff */
[----:B------:R-:W-:Y:S01]  /*0330*/  IMAD.MOV.U32 R10, RZ, RZ, R4 ;  /* 0x000000ffff0a7224 */ /* 0x000fe200078e0004 */
[----:B------:R-:W-:Y:S02]  /*0340*/  SHF.R.U32.HI R4, RZ, 0x14, R5 ;  /* 0x00000014ff047819 */ /* 0x000fe40000011605 */
[----:B------:R-:W-:Y:S02]  /*0350*/  LOP3.LUT R11, R6, 0x3ff00000, RZ, 0xfc, !PT ;  /* 0x3ff00000060b7812 */ /* 0x000fe400078efcff */
[----:B------:R-:W-:Y:S02]  /*0360*/  @!P0 LEA.HI R4, R23, 0xffffffca, RZ, 0xc ;  /* 0xffffffca17048811 */ /* 0x000fe400078f60ff */
[----:B------:R-:W-:Y:S02]  /*0370*/  ISETP.GE.U32.AND P1, PT, R11, 0x3ff6a09f, PT ;  /* 0x3ff6a09f0b00780c */ /* 0x000fe40003f26070 */
[----:B------:R-:W-:-:S11]  /*0380*/  IADD3 R5, PT, PT, R4, -0x3ff, RZ ;  /* 0xfffffc0104057810 */ /* 0x000fd60007ffe0ff */
[----:B------:R-:W-:Y:S02]  /*0390*/  @P1 VIADD R7, R11, 0xfff00000 ;  /* 0xfff000000b071836 */ /* 0x000fe40000000000 */
[----:B------:R-:W-:Y:S02]  /*03a0*/  @P1 VIADD R5, R4, 0xfffffc02 ;  /* 0xfffffc0204051836 */ /* 0x000fe40000000000 */
[----:B------:R-:W-:-:S03]  /*03b0*/  @P1 IMAD.MOV.U32 R11, RZ, RZ, R7 ;  /* 0x000000ffff0b1224 */ /* 0x000fc600078e0007 */
[----:B------:R-:W-:Y:S01]  /*03c0*/  LOP3.LUT R4, R5, 0x80000000, RZ, 0x3c, !PT ;  /* 0x8000000005047812 */ /* 0x000fe200078e3cff */
[----:B------:R-:W-:Y:S02]  /*03d0*/  IMAD.MOV.U32 R5, RZ, RZ, 0x43300000 ;  /* 0x43300000ff057424 */ /* 0x000fe400078e00ff */
[C---:B------:R-:W-:Y:S02]  /*03e0*/  DADD R8, R10.reuse, 1 ;  /* 0x3ff000000a087429 */ /* 0x040fe40000000000 */
[----:B------:R-:W-:-:S04]  /*03f0*/  DADD R10, R10, -1 ;  /* 0xbff000000a0a7429 */ /* 0x000fc80000000000 */
[----:B------:R-:W0:Y:S02]  /*0400*/  MUFU.RCP64H R13, R9 ;  /* 0x00000009000d7308 */ /* 0x000e240000001800 */
[----:B0-----:R-:W-:-:S08]  /*0410*/  DFMA R6, -R8, R12, 1 ;  /* 0x3ff000000806742b */ /* 0x001fd0000000010c */
[----:B------:R-:W-:-:S08]  /*0420*/  DFMA R6, R6, R6, R6 ;  /* 0x000000060606722b */ /* 0x000fd00000000006 */
[----:B------:R-:W-:-:S08]  /*0430*/  DFMA R12, R12, R6, R12 ;  /* 0x000000060c0c722b */ /* 0x000fd0000000000c */
[----:B------:R-:W-:-:S08]  /*0440*/  DMUL R6, R10, R12 ;  /* 0x0000000c0a067228 */ /* 0x000fd00000000000 */
[----:B------:R-:W-:-:S08]  /*0450*/  DFMA R6, R10, R12, R6 ;  /* 0x0000000c0a06722b */ /* 0x000fd00000000006 */
[----:B------:R-:W-:Y:S02]  /*0460*/  DMUL R14, R6, R6 ;  /* 0x00000006060e7228 */ /* 0x000fe40000000000 */
[----:B------:R-:W-:-:S06]  /*0470*/  DADD R18, R10, -R6 ;  /* 0x000000000a127229 */ /* 0x000fcc0000000806 */
[----:B------:R-:W-:Y:S01]  /*0480*/  DFMA R8, R14, UR6, R16 ;  /* 0x000000060e087c2b */ /* 0x000fe20008000010 */
[----:B------:R-:W-:Y:S01]  /*0490*/  UMOV UR6, 0x75488a3f ;  /* 0x75488a3f00067882 */ /* 0x000fe20000000000 */
[----:B------:R-:W-:Y:S01]  /*04a0*/  UMOV UR7, 0x3ef3b20a ;  /* 0x3ef3b20a00077882 */ /* 0x000fe20000000000 */
[----:B------:R-:W-:-:S05]  /*04b0*/  DADD R18, R18, R18 ;  /* 0x0000000012127229 */ /* 0x000fca0000000012 */
[----:B------:R-:W-:Y:S01]  /*04c0*/  DFMA R8, R14, R8, UR6 ;  /* 0x000000060e087e2b */ /* 0x000fe20008000008 */
[----:B------:R-:W-:Y:S01]  /*04d0*/  UMOV UR6, 0xe4faecd5 ;  /* 0xe4faecd500067882 */ /* 0x000fe20000000000 */
[----:B------:R-:W-:Y:S01]  /*04e0*/  UMOV UR7, 0x3f1745cd ;  /* 0x3f1745cd00077882 */ /* 0x000fe20000000000 */
[-C--:B------:R-:W-:Y:S02]  /*04f0*/  DFMA R18, R10, -R6.reuse, R18 ;  /* 0x800000060a12722b */ /* 0x080fe40000000012 */
[----:B------:R-:W-:-:S03]  /*0500*/  DMUL R10, R6, R6 ;  /* 0x00000006060a7228 */ /* 0x000fc60000000000 */
[----:B------:R-:W-:Y:S01]  /*0510*/  DFMA R8, R14, R8, UR6 ;  /* 0x000000060e087e2b */ /* 0x000fe20008000008 */
[----:B------:R-:W-:Y:S01]  /*0520*/  UMOV UR6, 0x258a578b ;  /* 0x258a578b00067882 */ /* 0x000fe20000000000 */
[----:B------:R-:W-:Y:S01]  /*0530*/  UMOV UR7, 0x3f3c71c7 ;  /* 0x3f3c71c700077882 */ /* 0x000fe20000000000 */
[----:B------:R-:W-:-:S05]  /*0540*/  DMUL R12, R12, R18 ;  /* 0x000000120c0c7228 */ /* 0x000fca0000000000 */
[----:B------:R-:W-:Y:S01]  /*0550*/  DFMA R8, R14, R8, UR6 ;  /* 0x000000060e087e2b */ /* 0x000fe20008000008 */
[----:B------:R-:W-:Y:S01]  /*0560*/  UMOV UR6, 0x9242b910 ;  /* 0x9242b91000067882 */ /* 0x000fe20000000000 */
[----:B------:R-:W-:-:S06]  /*0570*/  UMOV UR7, 0x3f624924 ;  /* 0x3f62492400077882 */ /* 0x000fcc0000000000 */
[----:B------:R-:W-:Y:S01]  /*0580*/  DFMA R8, R14, R8, UR6 ;  /* 0x000000060e087e2b */ /* 0x000fe20008000008 */
[----:B------:R-:W-:Y:S01]  /*0590*/  UMOV UR6, 0x99999dfb ;  /* 0x99999dfb00067882 */ /* 0x000fe20000000000 */
[----:B------:R-:W-:-:S06]  /*05a0*/  UMOV UR7, 0x3f899999 ;  /* 0x3f89999900077882 */ /* 0x000fcc0000000000 */
[----:B------:R-:W-:Y:S01]  /*05b0*/  DFMA R16, R14, R8, UR6 ;  /* 0x000000060e107e2b */ /* 0x000fe20008000008 */
[----:B------:R-:W-:Y:S01]  /*05c0*/  UMOV UR6, 0x55555555 ;  /* 0x5555555500067882 */ /* 0x000fe20000000000 */
[----:B------:R-:W-:-:S06]  /*05d0*/  UMOV UR7, 0x3fb55555 ;  /* 0x3fb5555500077882 */ /* 0x000fcc0000000000 */
[----:B------:R-:W-:-:S08]  /*05e0*/  DFMA R8, R14, R16, UR6 ;  /* 0x000000060e087e2b */ /* 0x000fd00008000010 */
[----:B------:R-:W-:Y:S01]  /*05f0*/  DADD R24, -R8, UR6 ;  /* 0x0000000608187e29 */ /* 0x000fe20008000100 */
[----:B------:R-:W-:Y:S01]  /*0600*/  UMOV UR6, 0xb9e7b0 ;  /* 0x00b9e7b000067882 */ /* 0x000fe20000000000 */
[----:B------:R-:W-:-:S06]  /*0610*/  UMOV UR7, 0x3c46a4cb ;  /* 0x3c46a4cb00077882 */ /* 0x000fcc0000000000 */
[----:B------:R-:W-:Y:S02]  /*0620*/  DFMA R18, R14, R16, R24 ;  /* 0x000000100e12722b */ /* 0x000fe40000000018 */
[C---:B------:R-:W-:Y:S01]  /*0630*/  DMUL R14, R6.reuse, R10 ;  /* 0x0000000a060e7228 */ /* 0x040fe20000000000 */
[----:B------:R-:W-:Y:S01]  /*0640*/  VIADD R17, R13, 0x100000 ;  /* 0x001000000d117836 */ /* 0x000fe20000000000 */
[----:B------:R-:W-:Y:S01]  /*0650*/  DFMA R24, R6, R6, -R10 ;  /* 0x000000060618722b */ /* 0x000fe2000000080a */
[----:B------:R-:W-:-:S03]  /*0660*/  IMAD.MOV.U32 R16, RZ, RZ, R12 ;  /* 0x000000ffff107224 */ /* 0x000fc600078e000c */
[----:B------:R-:W-:Y:S01]  /*0670*/  DADD R18, R18, -UR6 ;  /* 0x8000000612127e29 */ /* 0x000fe20008000000 */
[----:B------:R-:W-:Y:S01]  /*0680*/  UMOV UR6, 0x80000000 ;  /* 0x8000000000067882 */ /* 0x000fe20000000000 */
[C---:B------:R-:W-:Y:S01]  /*0690*/  DFMA R26, R6.reuse, R10, -R14 ;  /* 0x0000000a061a722b */ /* 0x040fe2000000080e */
[----:B------:R-:W-:Y:S01]  /*06a0*/  UMOV UR7, 0x43300000 ;  /* 0x4330000000077882 */ /* 0x000fe20000000000 */
[----:B------:R-:W-:-:S04]  /*06b0*/  DFMA R24, R6, R16, R24 ;  /* 0x000000100618722b */ /* 0x000fc80000000018 */
[----:B------:R-:W-:Y:S02]  /*06c0*/  DADD R16, R8, R18 ;  /* 0x0000000008107229 */ /* 0x000fe40000000012 */
[----:B------:R-:W-:-:S06]  /*06d0*/  DFMA R26, R12, R10, R26 ;  /* 0x0000000a0c1a722b */ /* 0x000fcc000000001a */
[----:B------:R-:W-:Y:S02]  /*06e0*/  DMUL R10, R16, R14 ;  /* 0x0000000e100a7228 */ /* 0x000fe40000000000 */
[----:B------:R-:W-:Y:S02]  /*06f0*/  DFMA R24, R6, R24, R26 ;  /* 0x000000180618722b */ /* 0x000fe4000000001a */
[----:B------:R-:W-:-:S04]  /*0700*/  DADD R26, R8, -R16 ;  /* 0x00000000081a7229 */ /* 0x000fc80000000810 */
[----:B------:R-:W-:-:S04]  /*0710*/  DFMA R8, R16, R14, -R10 ;  /* 0x0000000e1008722b */ /* 0x000fc8000000080a */
[----:B------:R-:W-:-:S04]  /*0720*/  DADD R26, R18, R26 ;  /* 0x00000000121a7229 */ /* 0x000fc8000000001a */
[----:B------:R-:W-:-:S08]  /*0730*/  DFMA R8, R16, R24, R8 ;  /* 0x000000181008722b */ /* 0x000fd00000000008 */
[----:B------:R-:W-:-:S08]  /*0740*/  DFMA R26, R26, R14, R8 ;  /* 0x0000000e1a1a722b */ /* 0x000fd00000000008 */
[----:B------:R-:W-:-:S08]  /*0750*/  DADD R14, R10, R26 ;  /* 0x000000000a0e7229 */ /* 0x000fd0000000001a */
[--C-:B------:R-:W-:Y:S02]  /*0760*/  DADD R8, R6, R14.reuse ;  /* 0x0000000006087229 */ /* 0x100fe4000000000e */
[----:B------:R-:W-:-:S06]  /*0770*/  DADD R10, R10, -R14 ;  /* 0x000000000a0a7229 */ /* 0x000fcc000000080e */
[----:B------:R-:W-:Y:S02]  /*0780*/  DADD R6, R6, -R8 ;  /* 0x0000000006067229 */ /* 0x000fe40000000808 */
[----:B------:R-:W-:-:S06]  /*0790*/  DADD R10, R26, R10 ;  /* 0x000000001a0a7229 */ /* 0x000fcc000000000a */
[----:B------:R-:W-:-:S08]  /*07a0*/  DADD R6, R14, R6 ;  /* 0x000000000e067229 */ /* 0x000fd00000000006 */
[----:B------:R-:W-:-:S08]  /*07b0*/  DADD R6, R10, R6 ;  /* 0x000000000a067229 */ /* 0x000fd00000000006 */
[----:B------:R-:W-:Y:S02]  /*07c0*/  DADD R6, R12, R6 ;  /* 0x000000000c067229 */ /* 0x000fe40000000006 */
[----:B------:R-:W-:Y:S01]  /*07d0*/  DADD R12, R4, -UR6 ;  /* 0x80000006040c7e29 */ /* 0x000fe20008000000 */
[----:B------:R-:W-:Y:S01]  /*07e0*/  UMOV UR6, 0xfefa39ef ;  /* 0xfefa39ef00067882 */ /* 0x000fe20000000000 */
[----:B------:R-:W-:-:S04]  /*07f0*/  UMOV UR7, 0x3fe62e42 ;  /* 0x3fe62e4200077882 */ /* 0x000fc80000000000 */
[----:B------:R-:W-:-:S08]  /*0800*/  DADD R10, R8, R6 ;  /* 0x00000000080a7229 */ /* 0x000fd00000000006 */
[--C-:B------:R-:W-:Y:S02]  /*0810*/  DFMA R4, R12, UR6, R10.reuse ;  /* 0x000000060c047c2b */ /* 0x100fe4000800000a */
[----:B------:R-:W-:-:S06]  /*0820*/  DADD R8, R8, -R10 ;  /* 0x0000000008087229 */ /* 0x000fcc000000080a */
[----:B------:R-:W-:Y:S02]  /*0830*/  DFMA R14, R12, -UR6, R4 ;  /* 0x800000060c0e7c2b */ /* 0x000fe40008000004 */
[----:B------:R-:W-:-:S06]  /*0840*/  DADD R8, R6, R8 ;  /* 0x0000000006087229 */ /* 0x000fcc0000000008 */
[----:B------:R-:W-:-:S08]  /*0850*/  DADD R14, -R10, R14 ;  /* 0x000000000a0e7229 */ /* 0x000fd0000000010e */
[----:B------:R-:W-:-:S08]  /*0860*/  DADD R8, R8, -R14 ;  /* 0x0000000008087229 */ /* 0x000fd0000000080e */
[----:B------:R-:W-:-:S08]  /*0870*/  DFMA R8, R12, UR8, R8 ;  /* 0x000000080c087c2b */ /* 0x000fd00008000008 */
[----:B------:R-:W-:-:S08]  /*0880*/  DADD R6, R4, R8 ;  /* 0x0000000004067229 */ /* 0x000fd00000000008 */
[----:B------:R-:W-:Y:S02]  /*0890*/  DADD R10, R4, -R6 ;  /* 0x00000000040a7229 */ /* 0x000fe40000000806 */
[----:B------:R-:W-:-:S06]  /*08a0*/  DMUL R4, R6, 3 ;  /* 0x4008000006047828 */ /* 0x000fcc0000000000 */
[----:B------:R-:W-:Y:S02]  /*08b0*/  DADD R10, R8, R10 ;  /* 0x00000000080a7229 */ /* 0x000fe4000000000a */
[----:B------:R-:W-:Y:S01]  /*08c0*/  DFMA R6, R6, 3, -R4 ;  /* 0x400800000606782b */ /* 0x000fe20000000804 */
[----:B------:R-:W-:Y:S02]  /*08d0*/  IMAD.MOV.U32 R8, RZ, RZ, 0x652b82fe ;  /* 0x652b82feff087424 */ /* 0x000fe400078e00ff */
[----:B------:R-:W-:-:S05]  /*08e0*/  IMAD.MOV.U32 R9, RZ, RZ, 0x3ff71547 ;  /* 0x3ff71547ff097424 */ /* 0x000fca00078e00ff */
[----:B------:R-:W-:-:S08]  /*08f0*/  DFMA R10, R10, 3, R6 ;  /* 0x400800000a0a782b */ /* 0x000fd00000000006 */
[----:B------:R-:W-:-:S08]  /*0900*/  DADD R6, R4, R10 ;  /* 0x0000000004067229 */ /* 0x000fd0000000000a */
[----:B------:R-:W-:Y:S02]  /*0910*/  DFMA R8, R6, R8, 6.75539944105574400000e+15 ;  /* 0x433800000608742b */ /* 0x000fe40000000008 */
[----:B------:R-:W-:Y:S01]  /*0920*/  FSETP.GEU.AND P0, PT, |R7|, 4.1917929649353027344, PT ;  /* 0x4086232b0700780b */ /* 0x000fe20003f0e200 */
[----:B------:R-:W-:-:S05]  /*0930*/  DADD R4, R4, -R6 ;  /* 0x0000000004047229 */ /* 0x000fca0000000806 */
[----:B------:R-:W-:-:S03]  /*0940*/  DADD R12, R8, -6.75539944105574400000e+15 ;  /* 0xc3380000080c7429 */ /* 0x000fc60000000000 */
[----:B------:R-:W-:-:S05]  /*0950*/  DADD R10, R10, R4 ;  /* 0x000000000a0a7229 */ /* 0x000fca0000000004 */
[----:B------:R-:W-:Y:S01]  /*0960*/  DFMA R14, R12, -UR6, R6 ;  /* 0x800000060c0e7c2b */ /* 0x000fe20008000006 */
[----:B------:R-:W-:Y:S01]  /*0970*/  UMOV UR6, 0x3b39803f ;  /* 0x3b39803f00067882 */ /* 0x000fe20000000000 */
[----:B------:R-:W-:-:S06]  /*0980*/  UMOV UR7, 0x3c7abc9e ;  /* 0x3c7abc9e00077882 */ /* 0x000fcc0000000000 */
[----:B------:R-:W-:Y:S01]  /*0990*/  DFMA R12, R12, -UR6, R14 ;  /* 0x800000060c0c7c2b */ /* 0x000fe2000800000e */
[----:B------:R-:W-:Y:S01]  /*09a0*/  UMOV UR6, 0x69ce2bdf ;  /* 0x69ce2bdf00067882 */ /* 0x000fe20000000000 */
[----:B------:R-:W-:Y:S01]  /*09b0*/  MOV R14, 0xfca213ea ;  /* 0xfca213ea000e7802 */ /* 0x000fe20000000f00 */
[----:B------:R-:W-:Y:S01]  /*09c0*/  IMAD.MOV.U32 R15, RZ, RZ, 0x3e928af3 ;  /* 0x3e928af3ff0f7424 */ /* 0x000fe200078e00ff */
[----:B------:R-:W-:-:S05]  /*09d0*/  UMOV UR7, 0x3e5ade15 ;  /* 0x3e5ade1500077882 */ /* 0x000fca0000000000 */
[----:B------:R-:W-:Y:S01]  /*09e0*/  DFMA R14, R12, UR6, R14 ;  /* 0x000000060c0e7c2b */ /* 0x000fe2000800000e */
        /* <DEDUP_REMOVED lines=24> */
[----:B------:R-:W-:-:S08]  /*0b70*/  DFMA R14, R12, R14, 1 ;  /* 0x3ff000000c0e742b */ /* 0x000fd0000000000e */
[----:B------:R-:W-:-:S10]  /*0b80*/  DFMA R12, R12, R14, 1 ;  /* 0x3ff000000c0c742b */ /* 0x000fd4000000000e */
[----:B------:R-:W-:Y:S02]  /*0b90*/  IMAD R5, R8, 0x100000, R13 ;  /* 0x0010000008057824 */ /* 0x000fe400078e020d */
[----:B------:R-:W-:Y:S01]  /*0ba0*/  IMAD.MOV.U32 R4, RZ, RZ, R12 ;  /* 0x000000ffff047224 */ /* 0x000fe200078e000c */
[----:B------:R-:W-:Y:S06]  /*0bb0*/  @!P0 BRA `(.L_x_3) ;  /* 0x0000000000308947 */ /* 0x000fec0003800000 */
[----:B------:R-:W-:Y:S01]  /*0bc0*/  FSETP.GEU.AND P1, PT, |R7|, 4.2275390625, PT ;  /* 0x408748000700780b */ /* 0x000fe20003f2e200 */
[C---:B------:R-:W-:Y:S02]  /*0bd0*/  DADD R14, R6.reuse, +INF ;  /* 0x7ff00000060e7429 */ /* 0x040fe40000000000 */
[----:B------:R-:W-:-:S08]  /*0be0*/  DSETP.GEU.AND P0, PT, R6, RZ, PT ;  /* 0x000000ff0600722a */ /* 0x000fd00003f0e000 */
[----:B------:R-:W-:Y:S02]  /*0bf0*/  FSEL R5, R15, RZ, P0 ;  /* 0x000000ff0f057208 */ /* 0x000fe40000000000 */
[----:B------:R-:W-:-:S04]  /*0c00*/  @!P1 LEA.HI R4, R8, R8, RZ, 0x1 ;  /* 0x0000000808049211 */ /* 0x000fc800078f08ff */
[----:B------:R-:W-:Y:S02]  /*0c10*/  @!P1 SHF.R.S32.HI R7, RZ, 0x1, R4 ;  /* 0x00000001ff079819 */ /* 0x000fe40000011404 */
[----:B------:R-:W-:Y:S02]  /*0c20*/  FSEL R4, R14, RZ, P0 ;  /* 0x000000ff0e047208 */ /* 0x000fe40000000000 */
[----:B------:R-:W-:Y:S01]  /*0c30*/  @!P1 LEA R13, R7, R13, 0x14 ;  /* 0x0000000d070d9211 */ /* 0x000fe200078ea0ff */
[----:B------:R-:W-:-:S05]  /*0c40*/  @!P1 IMAD.IADD R6, R8, 0x1, -R7 ;  /* 0x0000000108069824 */ /* 0x000fca00078e0a07 */
[----:B------:R-:W-:Y:S01]  /*0c50*/  @!P1 LEA R7, R6, 0x3ff00000, 0x14 ;  /* 0x3ff0000006079811 */ /* 0x000fe200078ea0ff */
[----:B------:R-:W-:-:S06]  /*0c60*/  @!P1 IMAD.MOV.U32 R6, RZ, RZ, RZ ;  /* 0x000000ffff069224 */ /* 0x000fcc00078e00ff */
[----:B------:R-:W-:-:S11]  /*0c70*/  @!P1 DMUL R4, R12, R6 ;  /* 0x000000060c049228 */ /* 0x000fd60000000000 */
.L_x_3:
[----:B------:R-:W-:Y:S02]  /*0c80*/  DFMA R6, R10, R4, R4 ;  /* 0x000000040a06722b */ /* 0x000fe40000000004 */
[----:B------:R-:W-:-:S08]  /*0c90*/  DSETP.NEU.AND P0, PT, |R4|, +INF , PT ;  /* 0x7ff000000400742a */ /* 0x000fd00003f0d200 */
[----:B------:R-:W-:Y:S01]  /*0ca0*/  FSEL R9, R4, R6, !P0 ;  /* 0x0000000604097208 */ /* 0x000fe20004000000 */
[----:B------:R-:W-:Y:S01]  /*0cb0*/  IMAD.MOV.U32 R4, RZ, RZ, R0 ;  /* 0x000000ffff047224 */ /* 0x000fe200078e0000 */
[----:B------:R-:W-:Y:S01]  /*0cc0*/  FSEL R8, R5, R7, !P0 ;  /* 0x0000000705087208 */ /* 0x000fe20004000000 */
[----:B------:R-:W-:-:S04]  /*0cd0*/  IMAD.MOV.U32 R5, RZ, RZ, 0x0 ;  /* 0x00000000ff057424 */ /* 0x000fc800078e00ff */
[----:B------:R-:W-:Y:S05]  /*0ce0*/  RET.REL.NODEC R4 `(_Z6cu_powPd) ;  /* 0xfffffff004c47950 */ /* 0x000fea0003c3ffff */
.L_x_4:
[----:B------:R-:W-:-:S00]  /*0cf0*/  BRA `(.L_x_4) ;  /* 0xfffffffc00fc7947 */ /* 0x000fc0000383ffff */
[----:B------:R-:W-:-:S00]  /*0d00*/  NOP ;  /* 0x0000000000007918 */ /* 0x000fc00000000000 */
[----:B------:R-:W-:-:S00]  /*0d10*/  NOP ;  /* 0x0000000000007918 */ /* 0x000fc00000000000 */
[----:B------:R-:W-:-:S00]  /*0d20*/  NOP ;  /* 0x0000000000007918 */ /* 0x000fc00000000000 */
[----:B------:R-:W-:-:S00]  /*0d30*/  NOP ;  /* 0x0000000000007918 */ /* 0x000fc00000000000 */
[----:B------:R-:W-:-:S00]  /*0d40*/  NOP ;  /* 0x0000000000007918 */ /* 0x000fc00000000000 */
[----:B------:R-:W-:-:S00]  /*0d50*/  NOP ;  /* 0x0000000000007918 */ /* 0x000fc00000000000 */
[----:B------:R-:W-:-:S00]  /*0d60*/  NOP ;  /* 0x0000000000007918 */ /* 0x000fc00000000000 */
[----:B------:R-:W-:-:S00]  /*0d70*/  NOP ;  /* 0x0000000000007918 */ /* 0x000fc00000000000 */
.L_x_5:


//--------------------- .nv.shared.reserved.0     --------------------------
	.section	.nv.shared.reserved.0,"aw",@nobits
	.weak		__nv_reservedSMEM_offset_0_alias
	.size		__nv_reservedSMEM_offset_0_alias, 0, 64
	.other		__nv_reservedSMEM_offset_0_alias,@"STO_CUDA_RESERVED_SHARED STV_DEFAULT"
__nv_reservedSMEM_offset_0_alias:
	.zero		0
	.zero		64


//--------------------- .nv.constant0._Z6cu_powPd --------------------------
	.section	.nv.constant0._Z6cu_powPd,"a",@progbits
	.sectionflags	@""
	.align	4
.nv.constant0._Z6cu_powPd:
	.zero		904


//--------------------- SYMBOLS --------------------------

	.type		.nv.reservedSmem.offset0,@object
	.size		.nv.reservedSmem.offset0,0x4
